//
// Generated by NVIDIA NVVM Compiler
//
// Compiler Build ID: CL-36424714
// Cuda compilation tools, release 13.0, V13.0.88
// Based on NVVM 20.0.0
//

.version 9.0
.target sm_100
.address_size 64

	// .globl	_Z12reduceKernelPfi

.visible .entry _Z12reduceKernelPfi(
	.param .u64 .ptr .align 1 _Z12reduceKernelPfi_param_0,
	.param .u32 _Z12reduceKernelPfi_param_1
)
{
	.reg .pred 	%p<6>;
	.reg .b32 	%r<13>;
	.reg .b32 	%f<4>;
	.reg .b64 	%rd<7>;

	ld.param.u64 	%rd2, [_Z12reduceKernelPfi_param_0];
	ld.param.u32 	%r5, [_Z12reduceKernelPfi_param_1];
	mov.u32 	%r6, %ctaid.x;
	mov.u32 	%r7, %ntid.x;
	mov.u32 	%r8, %tid.x;
	mad.lo.s32 	%r2, %r6, %r7, %r8;
	setp.ge.s32 	%p1, %r2, %r5;
	setp.lt.u32 	%p2, %r7, 2;
	or.pred  	%p3, %p1, %p2;
	@%p3 bra 	$L__BB0_5;
	cvta.to.global.u64 	%rd3, %rd2;
	mul.wide.s32 	%rd4, %r2, 4;
	add.s64 	%rd1, %rd3, %rd4;
	mov.b32 	%r12, 1;
$L__BB0_2:
	shl.b32 	%r4, %r12, 1;
	add.s32 	%r10, %r4, -1;
	and.b32  	%r11, %r10, %r2;
	setp.ne.s32 	%p4, %r11, 0;
	@%p4 bra 	$L__BB0_4;
	mul.wide.u32 	%rd5, %r12, 4;
	add.s64 	%rd6, %rd1, %rd5;
	ld.global.f32 	%f1, [%rd6];
	ld.global.f32 	%f2, [%rd1];
	add.f32 	%f3, %f1, %f2;
	st.global.f32 	[%rd1], %f3;
$L__BB0_4:
	bar.sync 	0;
	setp.lt.u32 	%p5, %r4, %r7;
	mov.u32 	%r12, %r4;
	@%p5 bra 	$L__BB0_2;
$L__BB0_5:
	ret;

}


// ===== COMPILED SASS (sm_100) =====

	.target	sm_100

	.elftype	@"ET_EXEC"


//--------------------- .note.nv.tkinfo           --------------------------
	.section	.note.nv.tkinfo,"",@"SHT_NOTE"
	.sectionflags	@"SHF_NOTE_NV_TKINFO"
	.tkinfo
        /*0018*/ 	.word	0x00000002
        /*0030*/ 	.string	""
        /*0030*/ 	.string	"ptxas"
        /*0030*/ 	.string	"Cuda compilation tools, release 13.0, V13.0.88"
        /*0030*/ 	.string	"Build cuda_13.0.r13.0/compiler.36424714_0"
        /*0030*/ 	.string	"-arch sm_100 -m 64 "



//--------------------- .note.nv.cuinfo           --------------------------
	.section	.note.nv.cuinfo,"",@"SHT_NOTE"
	.sectionflags	@"SHF_NOTE_NV_CUINFO"
        /*0018*/ 	.short	0x0002
        /*001a*/ 	.short	0x0064
        /*001c*/ 	.short	0x0082
	.zero		2


//--------------------- .nv.info                  --------------------------
	.section	.nv.info,"",@"SHT_CUDA_INFO"
	.align	4


	//----- nvinfo : EIATTR_REGCOUNT
	.align		4
        /*0000*/ 	.byte	0x04, 0x2f
        /*0002*/ 	.short	(.L_1 - .L_0)
	.align		4
.L_0:
        /*0004*/ 	.word	index@(_Z12reduceKernelPfi)
        /*0008*/ 	.word	0x0000000e


	//----- nvinfo : EIATTR_FRAME_SIZE
	.align		4
.L_1:
        /*000c*/ 	.byte	0x04, 0x11
        /*000e*/ 	.short	(.L_3 - .L_2)
	.align		4
.L_2:
        /*0010*/ 	.word	index@(_Z12reduceKernelPfi)
        /*0014*/ 	.word	0x00000000


	//----- nvinfo : EIATTR_MIN_STACK_SIZE
	.align		4
.L_3:
        /*0018*/ 	.byte	0x04, 0x12
        /*001a*/ 	.short	(.L_5 - .L_4)
	.align		4
.L_4:
        /*001c*/ 	.word	index@(_Z12reduceKernelPfi)
        /*0020*/ 	.word	0x00000000
.L_5:


//--------------------- .nv.compat                --------------------------
	.section	.nv.compat,"",@"SHT_CUDA_COMPAT_INFO"
	.align	4
        /*0000*/ 	.byte	0x02, 0x09, 0x00, 0x00, 0x02, 0x02, 0x01, 0x00, 0x02, 0x05, 0x05, 0x00, 0x03, 0x07, 0x01, 0x01
        /*0010*/ 	.byte	0x02, 0x03, 0x00, 0x00, 0x02, 0x06, 0x01, 0x00, 0x04, 0x0b, 0x08, 0x00, 0x09, 0x00, 0x00, 0x00
        /*0020*/ 	.byte	0x00, 0x00, 0x00, 0x00


//--------------------- .nv.info._Z12reduceKernelPfi --------------------------
	.section	.nv.info._Z12reduceKernelPfi,"",@"SHT_CUDA_INFO"
	.sectionflags	@""
	.align	4


	//----- nvinfo : EIATTR_CUDA_API_VERSION
	.align		4
        /*0000*/ 	.byte	0x04, 0x37
        /*0002*/ 	.short	(.L_7 - .L_6)
.L_6:
        /*0004*/ 	.word	0x00000082


	//----- nvinfo : EIATTR_KPARAM_INFO
	.align		4
.L_7:
        /*0008*/ 	.byte	0x04, 0x17
        /*000a*/ 	.short	(.L_9 - .L_8)
.L_8:
        /*000c*/ 	.word	0x00000000
        /*0010*/ 	.short	0x0001
        /*0012*/ 	.short	0x0008
        /*0014*/ 	.byte	0x00, 0xf0, 0x11, 0x00


	//----- nvinfo : EIATTR_KPARAM_INFO
	.align		4
.L_9:
        /*0018*/ 	.byte	0x04, 0x17
        /*001a*/ 	.short	(.L_11 - .L_10)
.L_10:
        /*001c*/ 	.word	0x00000000
        /*0020*/ 	.short	0x0000
        /*0022*/ 	.short	0x0000
        /*0024*/ 	.byte	0x00, 0xf5, 0x21, 0x00


	//----- nvinfo : EIATTR_SPARSE_MMA_MASK
	.align		4
.L_11:
        /*0028*/ 	.byte	0x03, 0x50
        /*002a*/ 	.short	0x0000


	//----- nvinfo : EIATTR_MAXREG_COUNT
	.align		4
        /*002c*/ 	.byte	0x03, 0x1b
        /*002e*/ 	.short	0x00ff


	//----- nvinfo : EIATTR_NUM_BARRIERS
	.align		4
        /*0030*/ 	.byte	0x02, 0x4c
        /*0032*/ 	.byte	0x01
	.zero		1


	//----- nvinfo : EIATTR_MERCURY_ISA_VERSION
	.align		4
        /*0034*/ 	.byte	0x03, 0x5f
        /*0036*/ 	.short	0x0101


	//----- nvinfo : EIATTR_VRC_CTA_INIT_COUNT
	.align		4
        /*0038*/ 	.byte	0x02, 0x4a
	.zero		1
	.zero		1


	//----- nvinfo : EIATTR_EXIT_INSTR_OFFSETS
	.align		4
        /*003c*/ 	.byte	0x04, 0x1c
        /*003e*/ 	.short	(.L_13 - .L_12)


	//   ....[0]....
.L_12:
        /*0040*/ 	.word	0x00000080


	//   ....[1]....
        /*0044*/ 	.word	0x000001c0


	//----- nvinfo : EIATTR_CRS_STACK_SIZE
	.align		4
.L_13:
        /*0048*/ 	.byte	0x04, 0x1e
        /*004a*/ 	.short	(.L_15 - .L_14)
.L_14:
        /*004c*/ 	.word	0x00000000


	//----- nvinfo : EIATTR_CBANK_PARAM_SIZE
	.align		4
.L_15:
        /*0050*/ 	.byte	0x03, 0x19
        /*0052*/ 	.short	0x000c


	//----- nvinfo : EIATTR_PARAM_CBANK
	.align		4
        /*0054*/ 	.byte	0x04, 0x0a
        /*0056*/ 	.short	(.L_17 - .L_16)
	.align		4
.L_16:
        /*0058*/ 	.word	index@(.nv.constant0._Z12reduceKernelPfi)
        /*005c*/ 	.short	0x0380
        /*005e*/ 	.short	0x000c


	//----- nvinfo : EIATTR_SW_WAR
	.align		4
.L_17:
        /*0060*/ 	.byte	0x04, 0x36
        /*0062*/ 	.short	(.L_19 - .L_18)
.L_18:
        /*0064*/ 	.word	0x00000008
.L_19:


//--------------------- .nv.callgraph             --------------------------
	.section	.nv.callgraph,"",@"SHT_CUDA_CALLGRAPH"
	.align	4
	.sectionentsize	8
	.align		4
        /*0000*/ 	.word	0x00000000
	.align		4
        /*0004*/ 	.word	0xffffffff
	.align		4
        /*0008*/ 	.word	0x00000000
	.align		4
        /*000c*/ 	.word	0xfffffffe
	.align		4
        /*0010*/ 	.word	0x00000000
	.align		4
        /*0014*/ 	.word	0xfffffffd
	.align		4
        /*0018*/ 	.word	0x00000000
	.align		4
        /*001c*/ 	.word	0xfffffffc


//--------------------- .text._Z12reduceKernelPfi --------------------------
	.section	.text._Z12reduceKernelPfi,"ax",@progbits
	.align	128
        .global         _Z12reduceKernelPfi
        .type           _Z12reduceKernelPfi,@function
        .size           _Z12reduceKernelPfi,(.L_x_4 - _Z12reduceKernelPfi)
        .other          _Z12reduceKernelPfi,@"STO_CUDA_ENTRY STV_DEFAULT"
_Z12reduceKernelPfi:
.text._Z12reduceKernelPfi:
[----:B------:R-:W-:Y:S01]  /*0000*/  LDC R1, c[0x0][0x37c] ;  /* 0x0000df00ff017b82 */ /* 0x000fe20000000800 */
[----:B------:R-:W0:Y:S07]  /*0010*/  S2R R7, SR_TID.X ;  /* 0x0000000000077919 */ /* 0x000e2e0000002100 */
[----:B------:R-:W0:Y:S01]  /*0020*/  S2UR UR4, SR_CTAID.X ;  /* 0x00000000000479c3 */ /* 0x000e220000002500 */
[----:B------:R-:W1:Y:S07]  /*0030*/  LDCU UR5, c[0x0][0x388] ;  /* 0x00007100ff0577ac */ /* 0x000e6e0008000800 */
[----:B------:R-:W0:Y:S02]  /*0040*/  LDC R6, c[0x0][0x360] ;  /* 0x0000d800ff067b82 */ /* 0x000e240000000800 */
[C---:B0-----:R-:W-:Y:S01]  /*0050*/  IMAD R7, R6.reuse, UR4, R7 ;  /* 0x0000000406077c24 */ /* 0x041fe2000f8e0207 */
[----:B------:R-:W-:-:S04]  /*0060*/  ISETP.GE.U32.AND P0, PT, R6, 0x2, PT ;  /* 0x000000020600780c */ /* 0x000fc80003f06070 */
[----:B-1----:R-:W-:-:S13]  /*0070*/  ISETP.GE.OR P0, PT, R7, UR5, !P0 ;  /* 0x0000000507007c0c */ /* 0x002fda000c706670 */
[----:B------:R-:W-:Y:S05]  /*0080*/  @P0 EXIT ;  /* 0x000000000000094d */ /* 0x000fea0003800000 */
[----:B------:R-:W0:Y:S01]  /*0090*/  LDC.64 R2, c[0x0][0x380] ;  /* 0x0000e000ff027b82 */ /* 0x000e220000000a00 */
[----:B------:R-:W-:Y:S01]  /*00a0*/  IMAD.MOV.U32 R5, RZ, RZ, 0x1 ;  /* 0x00000001ff057424 */ /* 0x000fe200078e00ff */
[----:B------:R-:W1:Y:S02]  /*00b0*/  LDCU.64 UR4, c[0x0][0x358] ;  /* 0x00006b00ff0477ac */ /* 0x000e640008000a00 */
[----:B01----:R-:W-:-:S07]  /*00c0*/  IMAD.WIDE R2, R7, 0x4, R2 ;  /* 0x0000000407027825 */ /* 0x003fce00078e0202 */
.L_x_2:
[----:B------:R-:W-:Y:S01]  /*00d0*/  IMAD.SHL.U32 R11, R5, 0x2, RZ ;  /* 0x00000002050b7824 */ /* 0x000fe200078e00ff */
[----:B------:R-:W-:Y:S04]  /*00e0*/  BSSY.RECONVERGENT B0, `(.L_x_0) ;  /* 0x0000009000007945 */ /* 0x000fe80003800200 */
[----:B------:R-:W-:-:S04]  /*00f0*/  IADD3 R0, PT, PT, R11, -0x1, RZ ;  /* 0xffffffff0b007810 */ /* 0x000fc80007ffe0ff */
[----:B------:R-:W-:-:S13]  /*0100*/  LOP3.LUT P0, RZ, R0, R7, RZ, 0xc0, !PT ;  /* 0x0000000700ff7212 */ /* 0x000fda000780c0ff */
[----:B0-----:R-:W-:Y:S05]  /*0110*/  @P0 BRA `(.L_x_1) ;  /* 0x0000000000140947 */ /* 0x001fea0003800000 */
[----:B------:R-:W-:Y:S01]  /*0120*/  IMAD.WIDE.U32 R4, R5, 0x4, R2 ;  /* 0x0000000405047825 */ /* 0x000fe200078e0002 */
[----:B------:R-:W2:Y:S05]  /*0130*/  LDG.E R9, desc[UR4][R2.64] ;  /* 0x0000000402097981 */ /* 0x000eaa000c1e1900 */
[----:B------:R-:W2:Y:S02]  /*0140*/  LDG.E R4, desc[UR4][R4.64] ;  /* 0x0000000404047981 */ /* 0x000ea4000c1e1900 */
[----:B--2---:R-:W-:-:S05]  /*0150*/  FADD R9, R4, R9 ;  /* 0x0000000904097221 */ /* 0x004fca0000000000 */
[----:B------:R0:W-:Y:S02]  /*0160*/  STG.E desc[UR4][R2.64], R9 ;  /* 0x0000000902007986 */ /* 0x0001e4000c101904 */
.L_x_1:
[----:B------:R-:W-:Y:S05]  /*0170*/  BSYNC.RECONVERGENT B0 ;  /* 0x0000000000007941 */ /* 0x000fea0003800200 */
.L_x_0:
[----:B------:R-:W-:Y:S01]  /*0180*/  BAR.SYNC.DEFER_BLOCKING 0x0 ;  /* 0x0000000000007b1d */ /* 0x000fe20000010000 */
[----:B------:R-:W-:Y:S02]  /*0190*/  ISETP.GE.U32.AND P0, PT, R11, R6, PT ;  /* 0x000000060b00720c */ /* 0x000fe40003f06070 */
[----:B------:R-:W-:-:S11]  /*01a0*/  MOV R5, R11 ;  /* 0x0000000b00057202 */ /* 0x000fd60000000f00 */
[----:B------:R-:W-:Y:S05]  /*01b0*/  @!P0 BRA `(.L_x_2) ;  /* 0xfffffffc00c48947 */ /* 0x000fea000383ffff */
[----:B------:R-:W-:Y:S05]  /*01c0*/  EXIT ;  /* 0x000000000000794d */ /* 0x000fea0003800000 */
.L_x_3:
[----:B------:R-:W-:-:S00]  /*01d0*/  BRA `(.L_x_3) ;  /* 0xfffffffc00fc7947 */ /* 0x000fc0000383ffff */
[----:B------:R-:W-:-:S00]  /*01e0*/  NOP ;  /* 0x0000000000007918 */ /* 0x000fc00000000000 */
        /* <DEDUP_REMOVED lines=9> */
.L_x_4:


//--------------------- .nv.shared.reserved.0     --------------------------
	.section	.nv.shared.reserved.0,"aw",@nobits
	.weak		__nv_reservedSMEM_offset_0_alias
	.size		__nv_reservedSMEM_offset_0_alias, 0, 64
	.other		__nv_reservedSMEM_offset_0_alias,@"STO_CUDA_RESERVED_SHARED STV_DEFAULT"
__nv_reservedSMEM_offset_0_alias:
	.zero		0
	.zero		64


//--------------------- .nv.constant0._Z12reduceKernelPfi --------------------------
	.section	.nv.constant0._Z12reduceKernelPfi,"a",@progbits
	.sectionflags	@""
	.align	4
.nv.constant0._Z12reduceKernelPfi:
	.zero		908


//--------------------- SYMBOLS --------------------------

	.type		.nv.reservedSmem.offset0,@object
	.size		.nv.reservedSmem.offset0,0x4
